//
// Generated by NVIDIA NVVM Compiler
//
// Compiler Build ID: CL-36424714
// Cuda compilation tools, release 13.0, V13.0.88
// Based on NVVM 20.0.0
//

.version 9.0
.target sm_100
.address_size 64

	// .globl	_Z16multiplyByFactorPfi

.visible .entry _Z16multiplyByFactorPfi(
	.param .u64 .ptr .align 1 _Z16multiplyByFactorPfi_param_0,
	.param .u32 _Z16multiplyByFactorPfi_param_1
)
{
	.reg .pred 	%p<2>;
	.reg .b32 	%r<6>;
	.reg .b32 	%f<3>;
	.reg .b64 	%rd<5>;

	ld.param.u64 	%rd1, [_Z16multiplyByFactorPfi_param_0];
	ld.param.u32 	%r2, [_Z16multiplyByFactorPfi_param_1];
	mov.u32 	%r3, %ctaid.x;
	mov.u32 	%r4, %ntid.x;
	mov.u32 	%r5, %tid.x;
	mad.lo.s32 	%r1, %r3, %r4, %r5;
	setp.ge.s32 	%p1, %r1, %r2;
	@%p1 bra 	$L__BB0_2;
	cvta.to.global.u64 	%rd2, %rd1;
	mul.wide.s32 	%rd3, %r1, 4;
	add.s64 	%rd4, %rd2, %rd3;
	ld.global.f32 	%f1, [%rd4];
	mul.f32 	%f2, %f1, 0f3E808312;
	st.global.f32 	[%rd4], %f2;
$L__BB0_2:
	ret;

}


// ===== COMPILED SASS (sm_100) =====

	.target	sm_100

	.elftype	@"ET_EXEC"


//--------------------- .note.nv.tkinfo           --------------------------
	.section	.note.nv.tkinfo,"",@"SHT_NOTE"
	.sectionflags	@"SHF_NOTE_NV_TKINFO"
	.tkinfo
        /*0018*/ 	.word	0x00000002
        /*0030*/ 	.string	""
        /*0030*/ 	.string	"ptxas"
        /*0030*/ 	.string	"Cuda compilation tools, release 13.0, V13.0.88"
        /*0030*/ 	.string	"Build cuda_13.0.r13.0/compiler.36424714_0"
        /*0030*/ 	.string	"-arch sm_100 -m 64 "



//--------------------- .note.nv.cuinfo           --------------------------
	.section	.note.nv.cuinfo,"",@"SHT_NOTE"
	.sectionflags	@"SHF_NOTE_NV_CUINFO"
        /*0018*/ 	.short	0x0002
        /*001a*/ 	.short	0x0064
        /*001c*/ 	.short	0x0082
	.zero		2


//--------------------- .nv.info                  --------------------------
	.section	.nv.info,"",@"SHT_CUDA_INFO"
	.align	4


	//----- nvinfo : EIATTR_REGCOUNT
	.align		4
        /*0000*/ 	.byte	0x04, 0x2f
        /*0002*/ 	.short	(.L_1 - .L_0)
	.align		4
.L_0:
        /*0004*/ 	.word	index@(_Z16multiplyByFactorPfi)
        /*0008*/ 	.word	0x00000008


	//----- nvinfo : EIATTR_FRAME_SIZE
	.align		4
.L_1:
        /*000c*/ 	.byte	0x04, 0x11
        /*000e*/ 	.short	(.L_3 - .L_2)
	.align		4
.L_2:
        /*0010*/ 	.word	index@(_Z16multiplyByFactorPfi)
        /*0014*/ 	.word	0x00000000


	//----- nvinfo : EIATTR_MIN_STACK_SIZE
	.align		4
.L_3:
        /*0018*/ 	.byte	0x04, 0x12
        /*001a*/ 	.short	(.L_5 - .L_4)
	.align		4
.L_4:
        /*001c*/ 	.word	index@(_Z16multiplyByFactorPfi)
        /*0020*/ 	.word	0x00000000
.L_5:


//--------------------- .nv.compat                --------------------------
	.section	.nv.compat,"",@"SHT_CUDA_COMPAT_INFO"
	.align	4
        /*0000*/ 	.byte	0x02, 0x09, 0x00, 0x00, 0x02, 0x02, 0x01, 0x00, 0x02, 0x05, 0x05, 0x00, 0x03, 0x07, 0x01, 0x01
        /*0010*/ 	.byte	0x02, 0x03, 0x00, 0x00, 0x02, 0x06, 0x01, 0x00, 0x04, 0x0b, 0x08, 0x00, 0x09, 0x00, 0x00, 0x00
        /*0020*/ 	.byte	0x00, 0x00, 0x00, 0x00


//--------------------- .nv.info._Z16multiplyByFactorPfi --------------------------
	.section	.nv.info._Z16multiplyByFactorPfi,"",@"SHT_CUDA_INFO"
	.sectionflags	@""
	.align	4


	//----- nvinfo : EIATTR_CUDA_API_VERSION
	.align		4
        /*0000*/ 	.byte	0x04, 0x37
        /*0002*/ 	.short	(.L_7 - .L_6)
.L_6:
        /*0004*/ 	.word	0x00000082


	//----- nvinfo : EIATTR_KPARAM_INFO
	.align		4
.L_7:
        /*0008*/ 	.byte	0x04, 0x17
        /*000a*/ 	.short	(.L_9 - .L_8)
.L_8:
        /*000c*/ 	.word	0x00000000
        /*0010*/ 	.short	0x0001
        /*0012*/ 	.short	0x0008
        /*0014*/ 	.byte	0x00, 0xf0, 0x11, 0x00


	//----- nvinfo : EIATTR_KPARAM_INFO
	.align		4
.L_9:
        /*0018*/ 	.byte	0x04, 0x17
        /*001a*/ 	.short	(.L_11 - .L_10)
.L_10:
        /*001c*/ 	.word	0x00000000
        /*0020*/ 	.short	0x0000
        /*0022*/ 	.short	0x0000
        /*0024*/ 	.byte	0x00, 0xf5, 0x21, 0x00


	//----- nvinfo : EIATTR_SPARSE_MMA_MASK
	.align		4
.L_11:
        /*0028*/ 	.byte	0x03, 0x50
        /*002a*/ 	.short	0x0000


	//----- nvinfo : EIATTR_MAXREG_COUNT
	.align		4
        /*002c*/ 	.byte	0x03, 0x1b
        /*002e*/ 	.short	0x00ff


	//----- nvinfo : EIATTR_MERCURY_ISA_VERSION
	.align		4
        /*0030*/ 	.byte	0x03, 0x5f
        /*0032*/ 	.short	0x0101


	//----- nvinfo : EIATTR_VRC_CTA_INIT_COUNT
	.align		4
        /*0034*/ 	.byte	0x02, 0x4a
	.zero		1
	.zero		1


	//----- nvinfo : EIATTR_EXIT_INSTR_OFFSETS
	.align		4
        /*0038*/ 	.byte	0x04, 0x1c
        /*003a*/ 	.short	(.L_13 - .L_12)


	//   ....[0]....
.L_12:
        /*003c*/ 	.word	0x00000070


	//   ....[1]....
        /*0040*/ 	.word	0x000000e0


	//----- nvinfo : EIATTR_CBANK_PARAM_SIZE
	.align		4
.L_13:
        /*0044*/ 	.byte	0x03, 0x19
        /*0046*/ 	.short	0x000c


	//----- nvinfo : EIATTR_PARAM_CBANK
	.align		4
        /*0048*/ 	.byte	0x04, 0x0a
        /*004a*/ 	.short	(.L_15 - .L_14)
	.align		4
.L_14:
        /*004c*/ 	.word	index@(.nv.constant0._Z16multiplyByFactorPfi)
        /*0050*/ 	.short	0x0380
        /*0052*/ 	.short	0x000c


	//----- nvinfo : EIATTR_SW_WAR
	.align		4
.L_15:
        /*0054*/ 	.byte	0x04, 0x36
        /*0056*/ 	.short	(.L_17 - .L_16)
.L_16:
        /*0058*/ 	.word	0x00000008
.L_17:


//--------------------- .nv.callgraph             --------------------------
	.section	.nv.callgraph,"",@"SHT_CUDA_CALLGRAPH"
	.align	4
	.sectionentsize	8
	.align		4
        /*0000*/ 	.word	0x00000000
	.align		4
        /*0004*/ 	.word	0xffffffff
	.align		4
        /*0008*/ 	.word	0x00000000
	.align		4
        /*000c*/ 	.word	0xfffffffe
	.align		4
        /*0010*/ 	.word	0x00000000
	.align		4
        /*0014*/ 	.word	0xfffffffd
	.align		4
        /*0018*/ 	.word	0x00000000
	.align		4
        /*001c*/ 	.word	0xfffffffc


//--------------------- .text._Z16multiplyByFactorPfi --------------------------
	.section	.text._Z16multiplyByFactorPfi,"ax",@progbits
	.align	128
        .global         _Z16multiplyByFactorPfi
        .type           _Z16multiplyByFactorPfi,@function
        .size           _Z16multiplyByFactorPfi,(.L_x_1 - _Z16multiplyByFactorPfi)
        .other          _Z16multiplyByFactorPfi,@"STO_CUDA_ENTRY STV_DEFAULT"
_Z16multiplyByFactorPfi:
.text._Z16multiplyByFactorPfi:
[----:B------:R-:W-:Y:S01]  /*0000*/  LDC R1, c[0x0][0x37c] ;  /* 0x0000df00ff017b82 */ /* 0x000fe20000000800 */
[----:B------:R-:W0:Y:S07]  /*0010*/  S2R R0, SR_TID.X ;  /* 0x0000000000007919 */ /* 0x000e2e0000002100 */
[----:B------:R-:W0:Y:S01]  /*0020*/  S2UR UR4, SR_CTAID.X ;  /* 0x00000000000479c3 */ /* 0x000e220000002500 */
[----:B------:R-:W1:Y:S07]  /*0030*/  LDCU UR5, c[0x0][0x388] ;  /* 0x00007100ff0577ac */ /* 0x000e6e0008000800 */
[----:B------:R-:W0:Y:S02]  /*0040*/  LDC R5, c[0x0][0x360] ;  /* 0x0000d800ff057b82 */ /* 0x000e240000000800 */
[----:B0-----:R-:W-:-:S05]  /*0050*/  IMAD R5, R5, UR4, R0 ;  /* 0x0000000405057c24 */ /* 0x001fca000f8e0200 */
[----:B-1----:R-:W-:-:S13]  /*0060*/  ISETP.GE.AND P0, PT, R5, UR5, PT ;  /* 0x0000000505007c0c */ /* 0x002fda000bf06270 */
[----:B------:R-:W-:Y:S05]  /*0070*/  @P0 EXIT ;  /* 0x000000000000094d */ /* 0x000fea0003800000 */
[----:B------:R-:W0:Y:S01]  /*0080*/  LDC.64 R2, c[0x0][0x380] ;  /* 0x0000e000ff027b82 */ /* 0x000e220000000a00 */
[----:B------:R-:W1:Y:S01]  /*0090*/  LDCU.64 UR4, c[0x0][0x358] ;  /* 0x00006b00ff0477ac */ /* 0x000e620008000a00 */
[----:B0-----:R-:W-:-:S05]  /*00a0*/  IMAD.WIDE R2, R5, 0x4, R2 ;  /* 0x0000000405027825 */ /* 0x001fca00078e0202 */
[----:B-1----:R-:W2:Y:S02]  /*00b0*/  LDG.E R0, desc[UR4][R2.64] ;  /* 0x0000000402007981 */ /* 0x002ea4000c1e1900 */
[----:B--2---:R-:W-:-:S05]  /*00c0*/  FMUL R5, R0, 0.25099998712539672852 ;  /* 0x3e80831200057820 */ /* 0x004fca0000400000 */
[----:B------:R-:W-:Y:S01]  /*00d0*/  STG.E desc[UR4][R2.64], R5 ;  /* 0x0000000502007986 */ /* 0x000fe2000c101904 */
[----:B------:R-:W-:Y:S05]  /*00e0*/  EXIT ;  /* 0x000000000000794d */ /* 0x000fea0003800000 */
.L_x_0:
[----:B------:R-:W-:-:S00]  /*00f0*/  BRA `(.L_x_0) ;  /* 0xfffffffc00fc7947 */ /* 0x000fc0000383ffff */
[----:B------:R-:W-:-:S00]  /*0100*/  NOP ;  /* 0x0000000000007918 */ /* 0x000fc00000000000 */
[----:B------:R-:W-:-:S00]  /*0110*/  NOP ;  /* 0x0000000000007918 */ /* 0x000fc00000000000 */
[----:B------:R-:W-:-:S00]  /*0120*/  NOP ;  /* 0x0000000000007918 */ /* 0x000fc00000000000 */
[----:B------:R-:W-:-:S00]  /*0130*/  NOP ;  /* 0x0000000000007918 */ /* 0x000fc00000000000 */
[----:B------:R-:W-:-:S00]  /*0140*/  NOP ;  /* 0x0000000000007918 */ /* 0x000fc00000000000 */
[----:B------:R-:W-:-:S00]  /*0150*/  NOP ;  /* 0x0000000000007918 */ /* 0x000fc00000000000 */
[----:B------:R-:W-:-:S00]  /*0160*/  NOP ;  /* 0x0000000000007918 */ /* 0x000fc00000000000 */
[----:B------:R-:W-:-:S00]  /*0170*/  NOP ;  /* 0x0000000000007918 */ /* 0x000fc00000000000 */
.L_x_1:


//--------------------- .nv.shared.reserved.0     --------------------------
	.section	.nv.shared.reserved.0,"aw",@nobits
	.weak		__nv_reservedSMEM_offset_0_alias
	.size		__nv_reservedSMEM_offset_0_alias, 0, 64
	.other		__nv_reservedSMEM_offset_0_alias,@"STO_CUDA_RESERVED_SHARED STV_DEFAULT"
__nv_reservedSMEM_offset_0_alias:
	.zero		0
	.zero		64


//--------------------- .nv.constant0._Z16multiplyByFactorPfi --------------------------
	.section	.nv.constant0._Z16multiplyByFactorPfi,"a",@progbits
	.sectionflags	@""
	.align	4
.nv.constant0._Z16multiplyByFactorPfi:
	.zero		908


//--------------------- SYMBOLS --------------------------

	.type		.nv.reservedSmem.offset0,@object
	.size		.nv.reservedSmem.offset0,0x4
